	.headerflags	@"EF_CUDA_TEXMODE_UNIFIED EF_CUDA_64BIT_ADDRESS EF_CUDA_ACCELERATORS EF_CUDA_SM90 EF_CUDA_VIRTUAL_SM(EF_CUDA_SM90)"
	.elftype	@"ET_EXEC"


//--------------------- .nv.info                  --------------------------
	.section	.nv.info,"",@"SHT_CUDA_INFO"
	.align	4


	//----- nvinfo : EIATTR_REGCOUNT
	.align		4
        /*0000*/ 	.byte	0x04, 0x2f
        /*0002*/ 	.short	(.L_2 - .L_1)
	.align		4
.L_1:
        /*0004*/ 	.word	index@(triton_per_fused__native_batch_norm_legit_add_convolution_mul_relu_sigmoid_33)
        /*0008*/ 	.word	0x0000001e


	//----- nvinfo : EIATTR_MIN_STACK_SIZE
	.align		4
.L_2:
        /*000c*/ 	.byte	0x04, 0x12
        /*000e*/ 	.short	(.L_4 - .L_3)
	.align		4
.L_3:
        /*0010*/ 	.word	index@(triton_per_fused__native_batch_norm_legit_add_convolution_mul_relu_sigmoid_33)
        /*0014*/ 	.word	0x00000000


	//----- nvinfo : EIATTR_FRAME_SIZE
	.align		4
.L_4:
        /*0018*/ 	.byte	0x04, 0x11
        /*001a*/ 	.short	(.L_6 - .L_5)
	.align		4
.L_5:
        /*001c*/ 	.word	index@(triton_per_fused__native_batch_norm_legit_add_convolution_mul_relu_sigmoid_33)
        /*0020*/ 	.word	0x00000000


	//----- nvinfo : EIATTR_MIN_STACK_SIZE
	.align		4
.L_6:
        /*0024*/ 	.byte	0x04, 0x12
        /*0026*/ 	.short	(.L_8 - .L_7)
	.align		4
.L_7:
        /*0028*/ 	.word	index@(triton_per_fused__native_batch_norm_legit_add_convolution_mul_relu_sigmoid_33)
        /*002c*/ 	.word	0x00000000
.L_8:


//--------------------- .nv.info.triton_per_fused__native_batch_norm_legit_add_convolution_mul_relu_sigmoid_33 --------------------------
	.section	.nv.info.triton_per_fused__native_batch_norm_legit_add_convolution_mul_relu_sigmoid_33,"",@"SHT_CUDA_INFO"
	.sectionflags	@""
	.align	4


	//----- nvinfo : EIATTR_CUDA_API_VERSION
	.align		4
        /*0000*/ 	.byte	0x04, 0x37
        /*0002*/ 	.short	(.L_10 - .L_9)
.L_9:
        /*0004*/ 	.word	0x0000007c


	//----- nvinfo : EIATTR_KPARAM_INFO
	.align		4
.L_10:
        /*0008*/ 	.byte	0x04, 0x17
        /*000a*/ 	.short	(.L_12 - .L_11)
.L_11:
        /*000c*/ 	.word	0x00000000
        /*0010*/ 	.short	0x000b
        /*0012*/ 	.short	0x0054
        /*0014*/ 	.byte	0x00, 0xf0, 0x11, 0x00


	//----- nvinfo : EIATTR_KPARAM_INFO
	.align		4
.L_12:
        /*0018*/ 	.byte	0x04, 0x17
        /*001a*/ 	.short	(.L_14 - .L_13)
.L_13:
        /*001c*/ 	.word	0x00000000
        /*0020*/ 	.short	0x000a
        /*0022*/ 	.short	0x0050
        /*0024*/ 	.byte	0x00, 0xf0, 0x11, 0x00


	//----- nvinfo : EIATTR_KPARAM_INFO
	.align		4
.L_14:
        /*0028*/ 	.byte	0x04, 0x17
        /*002a*/ 	.short	(.L_16 - .L_15)
.L_15:
        /*002c*/ 	.word	0x00000000
        /*0030*/ 	.short	0x0009
        /*0032*/ 	.short	0x0048
        /*0034*/ 	.byte	0x00, 0xf4, 0x21, 0x00


	//----- nvinfo : EIATTR_KPARAM_INFO
	.align		4
.L_16:
        /*0038*/ 	.byte	0x04, 0x17
        /*003a*/ 	.short	(.L_18 - .L_17)
.L_17:
        /*003c*/ 	.word	0x00000000
        /*0040*/ 	.short	0x0008
        /*0042*/ 	.short	0x0040
        /*0044*/ 	.byte	0x00, 0xf4, 0x21, 0x00


	//----- nvinfo : EIATTR_KPARAM_INFO
	.align		4
.L_18:
        /*0048*/ 	.byte	0x04, 0x17
        /*004a*/ 	.short	(.L_20 - .L_19)
.L_19:
        /*004c*/ 	.word	0x00000000
        /*0050*/ 	.short	0x0007
        /*0052*/ 	.short	0x0038
        /*0054*/ 	.byte	0x00, 0xf4, 0x21, 0x00


	//----- nvinfo : EIATTR_KPARAM_INFO
	.align		4
.L_20:
        /*0058*/ 	.byte	0x04, 0x17
        /*005a*/ 	.short	(.L_22 - .L_21)
.L_21:
        /*005c*/ 	.word	0x00000000
        /*0060*/ 	.short	0x0006
        /*0062*/ 	.short	0x0030
        /*0064*/ 	.byte	0x00, 0xf4, 0x21, 0x00


	//----- nvinfo : EIATTR_KPARAM_INFO
	.align		4
.L_22:
        /*0068*/ 	.byte	0x04, 0x17
        /*006a*/ 	.short	(.L_24 - .L_23)
.L_23:
        /*006c*/ 	.word	0x00000000
        /*0070*/ 	.short	0x0005
        /*0072*/ 	.short	0x0028
        /*0074*/ 	.byte	0x00, 0xf4, 0x21, 0x00


	//----- nvinfo : EIATTR_KPARAM_INFO
	.align		4
.L_24:
        /*0078*/ 	.byte	0x04, 0x17
        /*007a*/ 	.short	(.L_26 - .L_25)
.L_25:
        /*007c*/ 	.word	0x00000000
        /*0080*/ 	.short	0x0004
        /*0082*/ 	.short	0x0020
        /*0084*/ 	.byte	0x00, 0xf4, 0x21, 0x00


	//----- nvinfo : EIATTR_KPARAM_INFO
	.align		4
.L_26:
        /*0088*/ 	.byte	0x04, 0x17
        /*008a*/ 	.short	(.L_28 - .L_27)
.L_27:
        /*008c*/ 	.word	0x00000000
        /*0090*/ 	.short	0x0003
        /*0092*/ 	.short	0x0018
        /*0094*/ 	.byte	0x00, 0xf4, 0x21, 0x00


	//----- nvinfo : EIATTR_KPARAM_INFO
	.align		4
.L_28:
        /*0098*/ 	.byte	0x04, 0x17
        /*009a*/ 	.short	(.L_30 - .L_29)
.L_29:
        /*009c*/ 	.word	0x00000000
        /*00a0*/ 	.short	0x0002
        /*00a2*/ 	.short	0x0010
        /*00a4*/ 	.byte	0x00, 0xf4, 0x21, 0x00


	//----- nvinfo : EIATTR_KPARAM_INFO
	.align		4
.L_30:
        /*00a8*/ 	.byte	0x04, 0x17
        /*00aa*/ 	.short	(.L_32 - .L_31)
.L_31:
        /*00ac*/ 	.word	0x00000000
        /*00b0*/ 	.short	0x0001
        /*00b2*/ 	.short	0x0008
        /*00b4*/ 	.byte	0x00, 0xf4, 0x21, 0x00


	//----- nvinfo : EIATTR_KPARAM_INFO
	.align		4
.L_32:
        /*00b8*/ 	.byte	0x04, 0x17
        /*00ba*/ 	.short	(.L_34 - .L_33)
.L_33:
        /*00bc*/ 	.word	0x00000000
        /*00c0*/ 	.short	0x0000
        /*00c2*/ 	.short	0x0000
        /*00c4*/ 	.byte	0x00, 0xf4, 0x21, 0x00


	//----- nvinfo : EIATTR_SPARSE_MMA_MASK
	.align		4
.L_34:
        /*00c8*/ 	.byte	0x03, 0x50
        /*00ca*/ 	.short	0x0000


	//----- nvinfo : EIATTR_MAXREG_COUNT
	.align		4
        /*00cc*/ 	.byte	0x03, 0x1b
        /*00ce*/ 	.short	0x00ff


	//----- nvinfo : EIATTR_COOP_GROUP_MASK_REGIDS
	.align		4
        /*00d0*/ 	.byte	0x04, 0x29
        /*00d2*/ 	.short	(.L_36 - .L_35)


	//   ....[0]....
.L_35:
        /*00d4*/ 	.word	0xffffffff


	//   ....[1]....
        /*00d8*/ 	.word	0xffffffff


	//   ....[2]....
        /*00dc*/ 	.word	0xffffffff


	//   ....[3]....
        /*00e0*/ 	.word	0xffffffff


	//   ....[4]....
        /*00e4*/ 	.word	0xffffffff


	//   ....[5]....
        /*00e8*/ 	.word	0xffffffff


	//   ....[6]....
        /*00ec*/ 	.word	0xffffffff


	//   ....[7]....
        /*00f0*/ 	.word	0xffffffff


	//   ....[8]....
        /*00f4*/ 	.word	0xffffffff


	//   ....[9]....
        /*00f8*/ 	.word	0xffffffff


	//   ....[10]....
        /*00fc*/ 	.word	0xffffffff


	//   ....[11]....
        /*0100*/ 	.word	0xffffffff


	//----- nvinfo : EIATTR_COOP_GROUP_INSTR_OFFSETS
	.align		4
.L_36:
        /*0104*/ 	.byte	0x04, 0x28
        /*0106*/ 	.short	(.L_38 - .L_37)


	//   ....[0]....
.L_37:
        /*0108*/ 	.word	0x00000210


	//   ....[1]....
        /*010c*/ 	.word	0x00000230


	//   ....[2]....
        /*0110*/ 	.word	0x00000250


	//   ....[3]....
        /*0114*/ 	.word	0x00000270


	//   ....[4]....
        /*0118*/ 	.word	0x000002b0


	//   ....[5]....
        /*011c*/ 	.word	0x000002f0


	//   ....[6]....
        /*0120*/ 	.word	0x00000310


	//   ....[7]....
        /*0124*/ 	.word	0x00000350


	//   ....[8]....
        /*0128*/ 	.word	0x00000390


	//   ....[9]....
        /*012c*/ 	.word	0x000003d0


	//   ....[10]....
        /*0130*/ 	.word	0x000003f0


	//   ....[11]....
        /*0134*/ 	.word	0x00000460


	//----- nvinfo : EIATTR_EXIT_INSTR_OFFSETS
	.align		4
.L_38:
        /*0138*/ 	.byte	0x04, 0x1c
        /*013a*/ 	.short	(.L_40 - .L_39)


	//   ....[0]....
.L_39:
        /*013c*/ 	.word	0x00000630


	//   ....[1]....
        /*0140*/ 	.word	0x00000650


	//----- nvinfo : EIATTR_REQNTID
	.align		4
.L_40:
        /*0144*/ 	.byte	0x04, 0x10
        /*0146*/ 	.short	(.L_42 - .L_41)
.L_41:
        /*0148*/ 	.word	0x00000040
        /*014c*/ 	.word	0x00000001
        /*0150*/ 	.word	0x00000001


	//----- nvinfo : EIATTR_CBANK_PARAM_SIZE
	.align		4
.L_42:
        /*0154*/ 	.byte	0x03, 0x19
        /*0156*/ 	.short	0x0058


	//----- nvinfo : EIATTR_PARAM_CBANK
	.align		4
        /*0158*/ 	.byte	0x04, 0x0a
        /*015a*/ 	.short	(.L_44 - .L_43)
	.align		4
.L_43:
        /*015c*/ 	.word	index@(.nv.constant0.triton_per_fused__native_batch_norm_legit_add_convolution_mul_relu_sigmoid_33)
        /*0160*/ 	.short	0x0210
        /*0162*/ 	.short	0x0058


	//----- nvinfo : EIATTR_SW_WAR
	.align		4
.L_44:
        /*0164*/ 	.byte	0x04, 0x36
        /*0166*/ 	.short	(.L_46 - .L_45)
.L_45:
        /*0168*/ 	.word	0x00000008
.L_46:


//--------------------- .nv.callgraph             --------------------------
	.section	.nv.callgraph,"",@"SHT_CUDA_CALLGRAPH"
	.align	4
	.sectionentsize	8
	.align		4
        /*0000*/ 	.word	0x00000000
	.align		4
        /*0004*/ 	.word	0xffffffff
	.align		4
        /*0008*/ 	.word	0x00000000
	.align		4
        /*000c*/ 	.word	0xfffffffe
	.align		4
        /*0010*/ 	.word	0x00000000
	.align		4
        /*0014*/ 	.word	0xfffffffd
	.align		4
        /*0018*/ 	.word	0x00000000
	.align		4
        /*001c*/ 	.word	0xfffffffc


//--------------------- .nv.constant4             --------------------------
	.section	.nv.constant4,"a",@progbits
	.align	8
	.align		8
.nv.constant4:
        /*0000*/ 	.dword	_$_str


//--------------------- .text.triton_per_fused__native_batch_norm_legit_add_convolution_mul_relu_sigmoid_33 --------------------------
	.section	.text.triton_per_fused__native_batch_norm_legit_add_convolution_mul_relu_sigmoid_33,"ax",@progbits
	.sectionflags	@"SHF_BARRIERS=1"
	.align	128
        .global         triton_per_fused__native_batch_norm_legit_add_convolution_mul_relu_sigmoid_33
        .type           triton_per_fused__native_batch_norm_legit_add_convolution_mul_relu_sigmoid_33,@function
        .size           triton_per_fused__native_batch_norm_legit_add_convolution_mul_relu_sigmoid_33,(.L_x_1 - triton_per_fused__native_batch_norm_legit_add_convolution_mul_relu_sigmoid_33)
        .other          triton_per_fused__native_batch_norm_legit_add_convolution_mul_relu_sigmoid_33,@"STO_CUDA_ENTRY STV_DEFAULT"
triton_per_fused__native_batch_norm_legit_add_convolution_mul_relu_sigmoid_33:
.text.triton_per_fused__native_batch_norm_legit_add_convolution_mul_relu_sigmoid_33:
[----:B------:R-:W0:Y:S01]  /*0000*/  LDC R1, c[0x0][0x28] ;  /* 0x00000a00ff017b82 */ /* 0x000e220000000800 */
[----:B------:R-:W1:Y:S07]  /*0010*/  S2R R13, SR_CTAID.X ;  /* 0x00000000000d7919 */ /* 0x000e6e0000002500 */
[----:B------:R-:W2:Y:S01]  /*0020*/  LDC.64 R4, c[0x0][0x218] ;  /* 0x00008600ff047b82 */ /* 0x000ea20000000a00 */
[----:B------:R-:W-:Y:S01]  /*0030*/  ULDC.64 UR4, c[0x0][0x208] ;  /* 0x0000820000047ab9 */ /* 0x000fe20000000a00 */
[----:B------:R-:W3:Y:S06]  /*0040*/  S2R R22, SR_TID.X ;  /* 0x0000000000167919 */ /* 0x000eec0000002100 */
[----:B------:R-:W4:Y:S08]  /*0050*/  LDC.64 R20, c[0x0][0x228] ;  /* 0x00008a00ff147b82 */ /* 0x000f300000000a00 */
[----:B------:R-:W5:Y:S08]  /*0060*/  LDC.64 R18, c[0x0][0x220] ;  /* 0x00008800ff127b82 */ /* 0x000f700000000a00 */
[----:B------:R-:W5:Y:S01]  /*0070*/  LDC.64 R24, c[0x0][0x230] ;  /* 0x00008c00ff187b82 */ /* 0x000f620000000a00 */
[----:B-1----:R-:W-:-:S07]  /*0080*/  SHF.R.S32.HI R0, RZ, 0x1f, R13 ;  /* 0x0000001fff007819 */ /* 0x002fce000001140d */
[----:B------:R-:W1:Y:S01]  /*0090*/  LDC.64 R26, c[0x0][0x238] ;  /* 0x00008e00ff1a7b82 */ /* 0x000e620000000a00 */
[----:B------:R-:W-:Y:S02]  /*00a0*/  LEA.HI R2, R0, R13, RZ, 0xa ;  /* 0x0000000d00027211 */ /* 0x000fe400078f50ff */
[----:B---3--:R-:W-:Y:S02]  /*00b0*/  LOP3.LUT R0, R22, 0xf, RZ, 0xc0, !PT ;  /* 0x0000000f16007812 */ /* 0x008fe400078ec0ff */
[----:B------:R-:W-:-:S03]  /*00c0*/  LOP3.LUT R2, R2, 0xfffffc00, RZ, 0xc0, !PT ;  /* 0xfffffc0002027812 */ /* 0x000fc600078ec0ff */
[----:B------:R-:W3:Y:S01]  /*00d0*/  LDC.64 R8, c[0x0][0x240] ;  /* 0x00009000ff087b82 */ /* 0x000ee20000000a00 */
[----:B------:R-:W-:Y:S02]  /*00e0*/  LEA R15, R13, R0, 0x4 ;  /* 0x000000000d0f7211 */ /* 0x000fe400078e20ff */
[----:B------:R-:W-:-:S03]  /*00f0*/  IADD3 R7, -R2, R13, RZ ;  /* 0x0000000d02077210 */ /* 0x000fc60007ffe1ff */
[----:B--2---:R-:W-:Y:S02]  /*0100*/  IMAD.WIDE R4, R15, 0x4, R4 ;  /* 0x000000040f047825 */ /* 0x004fe400078e0204 */
[----:B------:R-:W2:Y:S02]  /*0110*/  LDC.64 R2, c[0x0][0x210] ;  /* 0x00008400ff027b82 */ /* 0x000ea40000000a00 */
[C---:B----4-:R-:W-:Y:S01]  /*0120*/  IMAD.WIDE R20, R7.reuse, 0x4, R20 ;  /* 0x0000000407147825 */ /* 0x050fe200078e0214 */
[----:B------:R-:W4:Y:S04]  /*0130*/  LDG.E R17, desc[UR4][R4.64] ;  /* 0x0000000404117981 */ /* 0x000f28000c1e1900 */
[----:B------:R1:W4:Y:S01]  /*0140*/  LDG.E.EL R6, desc[UR4][R20.64] ;  /* 0x0000000414067981 */ /* 0x000322000c2e1900 */
[----:B-----5:R-:W-:-:S05]  /*0150*/  IMAD.WIDE R18, R7, 0x4, R18 ;  /* 0x0000000407127825 */ /* 0x020fca00078e0212 */
[----:B------:R5:W5:Y:S01]  /*0160*/  LDG.E.EL R7, desc[UR4][R18.64] ;  /* 0x0000000412077981 */ /* 0x000b62000c2e1900 */
[----:B--2---:R-:W-:-:S05]  /*0170*/  IMAD.WIDE R2, R13, 0x4, R2 ;  /* 0x000000040d027825 */ /* 0x004fca00078e0202 */
[----:B------:R-:W2:Y:S01]  /*0180*/  LDG.E.EL R10, desc[UR4][R2.64] ;  /* 0x00000004020a7981 */ /* 0x000ea2000c2e1900 */
[----:B0-----:R-:W-:-:S04]  /*0190*/  IMAD.WIDE R24, R15, 0x4, R24 ;  /* 0x000000040f187825 */ /* 0x001fc800078e0218 */
[C---:B-1----:R-:W-:Y:S01]  /*01a0*/  IMAD.WIDE R20, R13.reuse, 0x4, R26 ;  /* 0x000000040d147825 */ /* 0x042fe200078e021a */
[----:B------:R-:W2:Y:S04]  /*01b0*/  LDG.E R0, desc[UR4][R24.64] ;  /* 0x0000000418007981 */ /* 0x000ea8000c1e1900 */
[----:B------:R-:W2:Y:S01]  /*01c0*/  LDG.E.EL R11, desc[UR4][R20.64] ;  /* 0x00000004140b7981 */ /* 0x000ea2000c2e1900 */
[----:B---3--:R-:W-:-:S05]  /*01d0*/  IMAD.WIDE R8, R13, 0x4, R8 ;  /* 0x000000040d087825 */ /* 0x008fca00078e0208 */
[----:B------:R0:W3:Y:S01]  /*01e0*/  LDG.E.EL R14, desc[UR4][R8.64] ;  /* 0x00000004080e7981 */ /* 0x0000e2000c2e1900 */
[----:B------:R-:W-:Y:S01]  /*01f0*/  BAR.SYNC.DEFER_BLOCKING 0x0 ;  /* 0x0000000000007b1d */ /* 0x000fe20000010000 */
[----:B----4-:R-:W-:-:S05]  /*0200*/  FADD R17, R17, R6 ;  /* 0x0000000611117221 */ /* 0x010fca0000000000 */
[----:B------:R-:W1:Y:S02]  /*0210*/  SHFL.BFLY PT, R6, R17, 0x8, 0x1f ;  /* 0x0d001f0011067f89 */ /* 0x000e6400000e0000 */
[----:B-1----:R-:W-:-:S05]  /*0220*/  FADD R6, R17, R6 ;  /* 0x0000000611067221 */ /* 0x002fca0000000000 */
[----:B-----5:R-:W1:Y:S02]  /*0230*/  SHFL.BFLY PT, R19, R6, 0x4, 0x1f ;  /* 0x0c801f0006137f89 */ /* 0x020e6400000e0000 */
[----:B-1----:R-:W-:-:S05]  /*0240*/  FADD R19, R6, R19 ;  /* 0x0000001306137221 */ /* 0x002fca0000000000 */
[----:B------:R-:W1:Y:S02]  /*0250*/  SHFL.BFLY PT, R12, R19, 0x2, 0x1f ;  /* 0x0c401f00130c7f89 */ /* 0x000e6400000e0000 */
[----:B-1----:R-:W-:-:S05]  /*0260*/  FADD R18, R19, R12 ;  /* 0x0000000c13127221 */ /* 0x002fca0000000000 */
[----:B------:R-:W1:Y:S02]  /*0270*/  SHFL.BFLY PT, R23, R18, 0x1, 0x1f ;  /* 0x0c201f0012177f89 */ /* 0x000e6400000e0000 */
[----:B-1----:R-:W-:-:S04]  /*0280*/  FADD R12, R18, R23 ;  /* 0x00000017120c7221 */ /* 0x002fc80000000000 */
[----:B------:R-:W-:-:S04]  /*0290*/  FFMA R16, R12, -0.0625, R17 ;  /* 0xbd8000000c107823 */ /* 0x000fc80000000011 */
[----:B0-----:R-:W-:-:S06]  /*02a0*/  FMUL R9, R16, R16 ;  /* 0x0000001010097220 */ /* 0x001fcc0000400000 */
[----:B------:R-:W0:Y:S01]  /*02b0*/  SHFL.BFLY PT, R9, R9, 0x8, 0x1f ;  /* 0x0d001f0009097f89 */ /* 0x000e2200000e0000 */
[----:B------:R-:W-:-:S04]  /*02c0*/  FMUL R12, R12, 0.0625 ;  /* 0x3d8000000c0c7820 */ /* 0x000fc80000400000 */
[----:B------:R-:W-:-:S04]  /*02d0*/  FADD R8, R17, -R12 ;  /* 0x8000000c11087221 */ /* 0x000fc80000000000 */
[----:B------:R-:W-:-:S05]  /*02e0*/  FMUL R6, R8, R8 ;  /* 0x0000000808067220 */ /* 0x000fca0000400000 */
[----:B------:R-:W1:Y:S01]  /*02f0*/  SHFL.BFLY PT, R23, R6, 0x8, 0x1f ;  /* 0x0d001f0006177f89 */ /* 0x000e6200000e0000 */
[----:B0-----:R-:W-:-:S05]  /*0300*/  FFMA R20, R16, R16, R9 ;  /* 0x0000001010147223 */ /* 0x001fca0000000009 */
[----:B------:R-:W0:Y:S01]  /*0310*/  SHFL.BFLY PT, R21, R20, 0x4, 0x1f ;  /* 0x0c801f0014157f89 */ /* 0x000e2200000e0000 */
[----:B--2---:R-:W-:Y:S01]  /*0320*/  FADD R19, R10, R7 ;  /* 0x000000070a137221 */ /* 0x004fe20000000000 */
[----:B-1----:R-:W-:-:S03]  /*0330*/  FFMA R23, R8, R8, R23 ;  /* 0x0000000808177223 */ /* 0x002fc60000000017 */
[----:B------:R-:W-:Y:S02]  /*0340*/  FADD R7, RZ, -R19 ;  /* 0x80000013ff077221 */ /* 0x000fe40000000000 */
[----:B------:R-:W1:Y:S02]  /*0350*/  SHFL.BFLY PT, R10, R23, 0x4, 0x1f ;  /* 0x0c801f00170a7f89 */ /* 0x000e6400000e0000 */
[----:B------:R-:W-:Y:S01]  /*0360*/  FMUL R24, R7, 1.4426950216293334961 ;  /* 0x3fb8aa3b07187820 */ /* 0x000fe20000400000 */
[----:B0-----:R-:W-:-:S04]  /*0370*/  FADD R7, R20, R21 ;  /* 0x0000001514077221 */ /* 0x001fc80000000000 */
[----:B------:R-:W-:Y:S01]  /*0380*/  FSETP.GEU.AND P0, PT, R24, -126, PT ;  /* 0xc2fc00001800780b */ /* 0x000fe20003f0e000 */
[----:B------:R-:W0:Y:S01]  /*0390*/  SHFL.BFLY PT, R8, R7, 0x2, 0x1f ;  /* 0x0c401f0007087f89 */ /* 0x000e2200000e0000 */
[----:B-1----:R-:W-:-:S11]  /*03a0*/  FADD R10, R23, R10 ;  /* 0x0000000a170a7221 */ /* 0x002fd60000000000 */
[----:B------:R-:W-:-:S04]  /*03b0*/  @!P0 FMUL R24, R24, 0.5 ;  /* 0x3f00000018188820 */ /* 0x000fc80000400000 */
[----:B------:R-:W1:Y:S01]  /*03c0*/  MUFU.EX2 R6, R24 ;  /* 0x0000001800067308 */ /* 0x000e620000000800 */
[----:B------:R-:W2:Y:S01]  /*03d0*/  SHFL.BFLY PT, R21, R10, 0x2, 0x1f ;  /* 0x0c401f000a157f89 */ /* 0x000ea200000e0000 */
[----:B0-----:R-:W-:-:S05]  /*03e0*/  FADD R8, R7, R8 ;  /* 0x0000000807087221 */ /* 0x001fca0000000000 */
[----:B------:R-:W0:Y:S01]  /*03f0*/  SHFL.BFLY PT, R9, R8, 0x1, 0x1f ;  /* 0x0c201f0008097f89 */ /* 0x000e2200000e0000 */
[----:B-1----:R-:W-:-:S04]  /*0400*/  @!P0 FMUL R6, R6, R6 ;  /* 0x0000000606068220 */ /* 0x002fc80000400000 */
[----:B------:R-:W-:Y:S01]  /*0410*/  FADD R23, R6, 1 ;  /* 0x3f80000006177421 */ /* 0x000fe20000000000 */
[----:B------:R-:W-:Y:S01]  /*0420*/  HFMA2.MMA R18, -RZ, RZ, 1.375, 0 ;  /* 0x3d800000ff127435 */ /* 0x000fe200000001ff */
[----:B------:R-:W1:Y:S03]  /*0430*/  LDC.64 R6, c[0x0][0x250] ;  /* 0x00009400ff067b82 */ /* 0x000e660000000a00 */
[----:B------:R-:W-:Y:S01]  /*0440*/  FSETP.GT.AND P0, PT, R23, 8.50705917302346158658e+37, PT ;  /* 0x7e8000001700780b */ /* 0x000fe20003f04000 */
[----:B--2---:R-:W-:-:S05]  /*0450*/  FADD R21, R10, R21 ;  /* 0x000000150a157221 */ /* 0x004fca0000000000 */
[----:B------:R-:W2:Y:S01]  /*0460*/  SHFL.BFLY PT, R20, R21, 0x1, 0x1f ;  /* 0x0c201f0015147f89 */ /* 0x000ea200000e0000 */
[----:B0-----:R-:W-:-:S06]  /*0470*/  FADD R9, R8, R9 ;  /* 0x0000000908097221 */ /* 0x001fcc0000000000 */
[----:B------:R-:W-:Y:S01]  /*0480*/  @P0 FMUL R23, R23, 0.25 ;  /* 0x3e80000017170820 */ /* 0x000fe20000400000 */
[----:B------:R-:W-:Y:S01]  /*0490*/  FFMA R25, R9, R18, 9.9999997473787516356e-06 ;  /* 0x3727c5ac09197423 */ /* 0x000fe20000000012 */
[----:B------:R-:W-:Y:S01]  /*04a0*/  MOV R10, 0x3e800000 ;  /* 0x3e800000000a7802 */ /* 0x000fe20000000f00 */
[----:B------:R-:W0:Y:S03]  /*04b0*/  LDC.64 R8, c[0x0][0x258] ;  /* 0x00009600ff087b82 */ /* 0x000e260000000a00 */
[----:B------:R-:W4:Y:S08]  /*04c0*/  MUFU.RCP R23, R23 ;  /* 0x0000001700177308 */ /* 0x000f300000001000 */
[----:B------:R-:W5:Y:S01]  /*04d0*/  MUFU.RSQ R25, R25 ;  /* 0x0000001900197308 */ /* 0x000f620000001400 */
[----:B------:R-:W-:Y:S01]  /*04e0*/  FADD R27, R0, -R11 ;  /* 0x8000000b001b7221 */ /* 0x000fe20000000000 */
[----:B------:R-:W-:Y:S01]  /*04f0*/  FSEL R0, R10, 1, P0 ;  /* 0x3f8000000a007808 */ /* 0x000fe20000000000 */
[----:B--2---:R-:W-:Y:S01]  /*0500*/  FADD R21, R21, R20 ;  /* 0x0000001415157221 */ /* 0x004fe20000000000 */
[----:B------:R-:W2:Y:S01]  /*0510*/  LDC.64 R10, c[0x0][0x248] ;  /* 0x00009200ff0a7b82 */ /* 0x000ea20000000a00 */
[----:B---3--:R-:W-:-:S02]  /*0520*/  FMUL R27, R14, R27 ;  /* 0x0000001b0e1b7220 */ /* 0x008fc40000400000 */
[----:B------:R-:W-:Y:S01]  /*0530*/  FFMA R21, R21, R18, 9.9999997473787516356e-06 ;  /* 0x3727c5ac15157423 */ /* 0x000fe20000000012 */
[----:B----4-:R-:W-:Y:S01]  /*0540*/  FMUL R0, R23, R0 ;  /* 0x0000000017007220 */ /* 0x010fe20000400000 */
[C---:B------:R-:W-:Y:S02]  /*0550*/  LOP3.LUT P1, RZ, R22.reuse, 0x3f, RZ, 0xc0, !PT ;  /* 0x0000003f16ff7812 */ /* 0x040fe4000782c0ff */
[----:B------:R-:W-:Y:S01]  /*0560*/  LOP3.LUT P2, RZ, R22, 0x30, RZ, 0xc0, !PT ;  /* 0x0000003016ff7812 */ /* 0x000fe2000784c0ff */
[----:B-----5:R-:W-:Y:S01]  /*0570*/  FMUL R23, R16, R25 ;  /* 0x0000001910177220 */ /* 0x020fe20000400000 */
[----:B------:R-:W3:Y:S03]  /*0580*/  MUFU.RSQ R21, R21 ;  /* 0x0000001500157308 */ /* 0x000ee60000001400 */
[----:B------:R-:W-:Y:S01]  /*0590*/  FFMA R0, R0, R27, R23 ;  /* 0x0000001b00007223 */ /* 0x000fe20000000017 */
[----:B-1----:R-:W-:-:S04]  /*05a0*/  IMAD.WIDE R6, R15, 0x4, R6 ;  /* 0x000000040f067825 */ /* 0x002fc800078e0206 */
[----:B------:R-:W-:Y:S01]  /*05b0*/  FSETP.GEU.AND P0, PT, R0, RZ, PT ;  /* 0x000000ff0000720b */ /* 0x000fe20003f0e000 */
[----:B0-----:R-:W-:-:S03]  /*05c0*/  IMAD.WIDE R8, R13, 0x4, R8 ;  /* 0x000000040d087825 */ /* 0x001fc600078e0208 */
[----:B------:R-:W-:Y:S01]  /*05d0*/  FSEL R15, R0, RZ, P0 ;  /* 0x000000ff000f7208 */ /* 0x000fe20000000000 */
[----:B------:R0:W-:Y:S04]  /*05e0*/  @!P1 STG.E desc[UR4][R2.64], R19 ;  /* 0x0000001302009986 */ /* 0x0001e8000c101904 */
[----:B------:R0:W-:Y:S04]  /*05f0*/  @!P2 STG.E desc[UR4][R4.64], R17 ;  /* 0x000000110400a986 */ /* 0x0001e8000c101904 */
[----:B------:R0:W-:Y:S01]  /*0600*/  @!P2 STG.E desc[UR4][R6.64], R15 ;  /* 0x0000000f0600a986 */ /* 0x0001e2000c101904 */
[----:B--2---:R-:W-:-:S03]  /*0610*/  IMAD.WIDE R10, R13, 0x4, R10 ;  /* 0x000000040d0a7825 */ /* 0x004fc600078e020a */
[----:B---3--:R0:W-:Y:S02]  /*0620*/  @!P1 STG.E desc[UR4][R8.64], R21 ;  /* 0x0000001508009986 */ /* 0x0081e4000c101904 */
[----:B0-----:R-:W-:Y:S05]  /*0630*/  @P1 EXIT ;  /* 0x000000000000194d */ /* 0x001fea0003800000 */
[----:B------:R-:W-:Y:S01]  /*0640*/  STG.E desc[UR4][R10.64], R12 ;  /* 0x0000000c0a007986 */ /* 0x000fe2000c101904 */
[----:B------:R-:W-:Y:S05]  /*0650*/  EXIT ;  /* 0x000000000000794d */ /* 0x000fea0003800000 */
.L_x_0:
[----:B------:R-:W-:-:S00]  /*0660*/  BRA `(.L_x_0) ;  /* 0xfffffffc00fc7947 */ /* 0x000fc0000383ffff */
[----:B------:R-:W-:-:S00]  /*0670*/  NOP ;  /* 0x0000000000007918 */ /* 0x000fc00000000000 */
        /* <DEDUP_REMOVED lines=8> */
.L_x_1:


//--------------------- .nv.global.init           --------------------------
	.section	.nv.global.init,"aw",@progbits
.nv.global.init:
	.type		_$_str,@object
	.size		_$_str,(.L_0 - _$_str)
_$_str:
        /*0000*/ 	.byte	0x5f, 0x5f, 0x43, 0x55, 0x44, 0x41, 0x5f, 0x46, 0x54, 0x5a, 0x00
.L_0:


//--------------------- .nv.constant0.triton_per_fused__native_batch_norm_legit_add_convolution_mul_relu_sigmoid_33 --------------------------
	.section	.nv.constant0.triton_per_fused__native_batch_norm_legit_add_convolution_mul_relu_sigmoid_33,"a",@progbits
	.sectionflags	@""
	.align	4
.nv.constant0.triton_per_fused__native_batch_norm_legit_add_convolution_mul_relu_sigmoid_33:
	.zero		616
